//
// Generated by NVIDIA NVVM Compiler
//
// Compiler Build ID: CL-36424714
// Cuda compilation tools, release 13.0, V13.0.88
// Based on NVVM 20.0.0
//

.version 9.0
.target sm_100
.address_size 64

	// .globl	_Z13rbxcdn_kernelPKcPi

.visible .entry _Z13rbxcdn_kernelPKcPi(
	.param .u64 .ptr .align 1 _Z13rbxcdn_kernelPKcPi_param_0,
	.param .u64 .ptr .align 1 _Z13rbxcdn_kernelPKcPi_param_1
)
{
	.reg .b16 	%rs<71>;
	.reg .b32 	%r<3>;
	.reg .b64 	%rd<5>;

	ld.param.u64 	%rd1, [_Z13rbxcdn_kernelPKcPi_param_0];
	ld.param.u64 	%rd2, [_Z13rbxcdn_kernelPKcPi_param_1];
	cvta.to.global.u64 	%rd3, %rd1;
	ld.global.u8 	%rs1, [%rd3];
	ld.global.u8 	%rs2, [%rd3+1];
	xor.b16  	%rs3, %rs1, %rs2;
	ld.global.u8 	%rs4, [%rd3+2];
	xor.b16  	%rs5, %rs3, %rs4;
	ld.global.u8 	%rs6, [%rd3+3];
	xor.b16  	%rs7, %rs5, %rs6;
	ld.global.u8 	%rs8, [%rd3+4];
	xor.b16  	%rs9, %rs7, %rs8;
	ld.global.u8 	%rs10, [%rd3+5];
	xor.b16  	%rs11, %rs9, %rs10;
	ld.global.u8 	%rs12, [%rd3+6];
	xor.b16  	%rs13, %rs11, %rs12;
	ld.global.u8 	%rs14, [%rd3+7];
	xor.b16  	%rs15, %rs13, %rs14;
	ld.global.u8 	%rs16, [%rd3+8];
	xor.b16  	%rs17, %rs15, %rs16;
	ld.global.u8 	%rs18, [%rd3+9];
	xor.b16  	%rs19, %rs17, %rs18;
	ld.global.u8 	%rs20, [%rd3+10];
	xor.b16  	%rs21, %rs19, %rs20;
	ld.global.u8 	%rs22, [%rd3+11];
	xor.b16  	%rs23, %rs21, %rs22;
	ld.global.u8 	%rs24, [%rd3+12];
	xor.b16  	%rs25, %rs23, %rs24;
	ld.global.u8 	%rs26, [%rd3+13];
	xor.b16  	%rs27, %rs25, %rs26;
	ld.global.u8 	%rs28, [%rd3+14];
	xor.b16  	%rs29, %rs27, %rs28;
	ld.global.u8 	%rs30, [%rd3+15];
	xor.b16  	%rs31, %rs29, %rs30;
	ld.global.u8 	%rs32, [%rd3+16];
	xor.b16  	%rs33, %rs31, %rs32;
	ld.global.u8 	%rs34, [%rd3+17];
	xor.b16  	%rs35, %rs33, %rs34;
	ld.global.u8 	%rs36, [%rd3+18];
	xor.b16  	%rs37, %rs35, %rs36;
	ld.global.u8 	%rs38, [%rd3+19];
	xor.b16  	%rs39, %rs37, %rs38;
	ld.global.u8 	%rs40, [%rd3+20];
	xor.b16  	%rs41, %rs39, %rs40;
	ld.global.u8 	%rs42, [%rd3+21];
	xor.b16  	%rs43, %rs41, %rs42;
	ld.global.u8 	%rs44, [%rd3+22];
	xor.b16  	%rs45, %rs43, %rs44;
	ld.global.u8 	%rs46, [%rd3+23];
	xor.b16  	%rs47, %rs45, %rs46;
	ld.global.u8 	%rs48, [%rd3+24];
	xor.b16  	%rs49, %rs47, %rs48;
	ld.global.u8 	%rs50, [%rd3+25];
	xor.b16  	%rs51, %rs49, %rs50;
	ld.global.u8 	%rs52, [%rd3+26];
	xor.b16  	%rs53, %rs51, %rs52;
	ld.global.u8 	%rs54, [%rd3+27];
	xor.b16  	%rs55, %rs53, %rs54;
	ld.global.u8 	%rs56, [%rd3+28];
	xor.b16  	%rs57, %rs55, %rs56;
	ld.global.u8 	%rs58, [%rd3+29];
	xor.b16  	%rs59, %rs57, %rs58;
	ld.global.u8 	%rs60, [%rd3+30];
	xor.b16  	%rs61, %rs59, %rs60;
	ld.global.u8 	%rs62, [%rd3+31];
	xor.b16  	%rs63, %rs61, %rs62;
	cvt.s16.s8 	%rs64, %rs63;
	xor.b16  	%rs65, %rs63, 7;
	cvta.to.global.u64 	%rd4, %rd2;
	shr.u16 	%rs66, %rs64, 12;
	and.b16  	%rs67, %rs66, 7;
	add.s16 	%rs68, %rs65, %rs67;
	and.b16  	%rs69, %rs68, 248;
	sub.s16 	%rs70, %rs65, %rs69;
	cvt.u32.u16 	%r1, %rs70;
	cvt.s32.s8 	%r2, %r1;
	st.global.u32 	[%rd4], %r2;
	ret;

}


// ===== COMPILED SASS (sm_100) =====

	.target	sm_100

	.elftype	@"ET_EXEC"


//--------------------- .note.nv.tkinfo           --------------------------
	.section	.note.nv.tkinfo,"",@"SHT_NOTE"
	.sectionflags	@"SHF_NOTE_NV_TKINFO"
	.tkinfo
        /*0018*/ 	.word	0x00000002
        /*0030*/ 	.string	""
        /*0030*/ 	.string	"ptxas"
        /*0030*/ 	.string	"Cuda compilation tools, release 13.0, V13.0.88"
        /*0030*/ 	.string	"Build cuda_13.0.r13.0/compiler.36424714_0"
        /*0030*/ 	.string	"-arch sm_100 -m 64 "



//--------------------- .note.nv.cuinfo           --------------------------
	.section	.note.nv.cuinfo,"",@"SHT_NOTE"
	.sectionflags	@"SHF_NOTE_NV_CUINFO"
        /*0018*/ 	.short	0x0002
        /*001a*/ 	.short	0x0064
        /*001c*/ 	.short	0x0082
	.zero		2


//--------------------- .nv.info                  --------------------------
	.section	.nv.info,"",@"SHT_CUDA_INFO"
	.align	4


	//----- nvinfo : EIATTR_REGCOUNT
	.align		4
        /*0000*/ 	.byte	0x04, 0x2f
        /*0002*/ 	.short	(.L_1 - .L_0)
	.align		4
.L_0:
        /*0004*/ 	.word	index@(_Z13rbxcdn_kernelPKcPi)
        /*0008*/ 	.word	0x0000001d


	//----- nvinfo : EIATTR_FRAME_SIZE
	.align		4
.L_1:
        /*000c*/ 	.byte	0x04, 0x11
        /*000e*/ 	.short	(.L_3 - .L_2)
	.align		4
.L_2:
        /*0010*/ 	.word	index@(_Z13rbxcdn_kernelPKcPi)
        /*0014*/ 	.word	0x00000000


	//----- nvinfo : EIATTR_MIN_STACK_SIZE
	.align		4
.L_3:
        /*0018*/ 	.byte	0x04, 0x12
        /*001a*/ 	.short	(.L_5 - .L_4)
	.align		4
.L_4:
        /*001c*/ 	.word	index@(_Z13rbxcdn_kernelPKcPi)
        /*0020*/ 	.word	0x00000000
.L_5:


//--------------------- .nv.compat                --------------------------
	.section	.nv.compat,"",@"SHT_CUDA_COMPAT_INFO"
	.align	4
        /*0000*/ 	.byte	0x02, 0x09, 0x00, 0x00, 0x02, 0x02, 0x01, 0x00, 0x02, 0x05, 0x05, 0x00, 0x03, 0x07, 0x01, 0x01
        /*0010*/ 	.byte	0x02, 0x03, 0x00, 0x00, 0x02, 0x06, 0x01, 0x00, 0x04, 0x0b, 0x08, 0x00, 0x09, 0x00, 0x00, 0x00
        /*0020*/ 	.byte	0x00, 0x00, 0x00, 0x00


//--------------------- .nv.info._Z13rbxcdn_kernelPKcPi --------------------------
	.section	.nv.info._Z13rbxcdn_kernelPKcPi,"",@"SHT_CUDA_INFO"
	.sectionflags	@""
	.align	4


	//----- nvinfo : EIATTR_CUDA_API_VERSION
	.align		4
        /*0000*/ 	.byte	0x04, 0x37
        /*0002*/ 	.short	(.L_7 - .L_6)
.L_6:
        /*0004*/ 	.word	0x00000082


	//----- nvinfo : EIATTR_KPARAM_INFO
	.align		4
.L_7:
        /*0008*/ 	.byte	0x04, 0x17
        /*000a*/ 	.short	(.L_9 - .L_8)
.L_8:
        /*000c*/ 	.word	0x00000000
        /*0010*/ 	.short	0x0001
        /*0012*/ 	.short	0x0008
        /*0014*/ 	.byte	0x00, 0xf5, 0x21, 0x00


	//----- nvinfo : EIATTR_KPARAM_INFO
	.align		4
.L_9:
        /*0018*/ 	.byte	0x04, 0x17
        /*001a*/ 	.short	(.L_11 - .L_10)
.L_10:
        /*001c*/ 	.word	0x00000000
        /*0020*/ 	.short	0x0000
        /*0022*/ 	.short	0x0000
        /*0024*/ 	.byte	0x00, 0xf5, 0x21, 0x00


	//----- nvinfo : EIATTR_SPARSE_MMA_MASK
	.align		4
.L_11:
        /*0028*/ 	.byte	0x03, 0x50
        /*002a*/ 	.short	0x0000


	//----- nvinfo : EIATTR_MAXREG_COUNT
	.align		4
        /*002c*/ 	.byte	0x03, 0x1b
        /*002e*/ 	.short	0x00ff


	//----- nvinfo : EIATTR_MERCURY_ISA_VERSION
	.align		4
        /*0030*/ 	.byte	0x03, 0x5f
        /*0032*/ 	.short	0x0101


	//----- nvinfo : EIATTR_VRC_CTA_INIT_COUNT
	.align		4
        /*0034*/ 	.byte	0x02, 0x4a
	.zero		1
	.zero		1


	//----- nvinfo : EIATTR_EXIT_INSTR_OFFSETS
	.align		4
        /*0038*/ 	.byte	0x04, 0x1c
        /*003a*/ 	.short	(.L_13 - .L_12)


	//   ....[0]....
.L_12:
        /*003c*/ 	.word	0x00000410


	//----- nvinfo : EIATTR_CBANK_PARAM_SIZE
	.align		4
.L_13:
        /*0040*/ 	.byte	0x03, 0x19
        /*0042*/ 	.short	0x0010


	//----- nvinfo : EIATTR_PARAM_CBANK
	.align		4
        /*0044*/ 	.byte	0x04, 0x0a
        /*0046*/ 	.short	(.L_15 - .L_14)
	.align		4
.L_14:
        /*0048*/ 	.word	index@(.nv.constant0._Z13rbxcdn_kernelPKcPi)
        /*004c*/ 	.short	0x0380
        /*004e*/ 	.short	0x0010


	//----- nvinfo : EIATTR_SW_WAR
	.align		4
.L_15:
        /*0050*/ 	.byte	0x04, 0x36
        /*0052*/ 	.short	(.L_17 - .L_16)
.L_16:
        /*0054*/ 	.word	0x00000008
.L_17:


//--------------------- .nv.callgraph             --------------------------
	.section	.nv.callgraph,"",@"SHT_CUDA_CALLGRAPH"
	.align	4
	.sectionentsize	8
	.align		4
        /*0000*/ 	.word	0x00000000
	.align		4
        /*0004*/ 	.word	0xffffffff
	.align		4
        /*0008*/ 	.word	0x00000000
	.align		4
        /*000c*/ 	.word	0xfffffffe
	.align		4
        /*0010*/ 	.word	0x00000000
	.align		4
        /*0014*/ 	.word	0xfffffffd
	.align		4
        /*0018*/ 	.word	0x00000000
	.align		4
        /*001c*/ 	.word	0xfffffffc


//--------------------- .text._Z13rbxcdn_kernelPKcPi --------------------------
	.section	.text._Z13rbxcdn_kernelPKcPi,"ax",@progbits
	.align	128
        .global         _Z13rbxcdn_kernelPKcPi
        .type           _Z13rbxcdn_kernelPKcPi,@function
        .size           _Z13rbxcdn_kernelPKcPi,(.L_x_1 - _Z13rbxcdn_kernelPKcPi)
        .other          _Z13rbxcdn_kernelPKcPi,@"STO_CUDA_ENTRY STV_DEFAULT"
_Z13rbxcdn_kernelPKcPi:
.text._Z13rbxcdn_kernelPKcPi:
[----:B------:R-:W-:Y:S08]  /*0000*/  LDC R1, c[0x0][0x37c] ;  /* 0x0000df00ff017b82 */ /* 0x000ff00000000800 */
[----:B------:R-:W0:Y:S01]  /*0010*/  LDC.64 R2, c[0x0][0x380] ;  /* 0x0000e000ff027b82 */ /* 0x000e220000000a00 */
[----:B------:R-:W0:Y:S02]  /*0020*/  LDCU.64 UR4, c[0x0][0x358] ;  /* 0x00006b00ff0477ac */ /* 0x000e240008000a00 */
[----:B0-----:R-:W2:Y:S04]  /*0030*/  LDG.E.U8 R18, desc[UR4][R2.64] ;  /* 0x0000000402127981 */ /* 0x001ea8000c1e1100 */
[----:B------:R-:W2:Y:S04]  /*0040*/  LDG.E.U8 R21, desc[UR4][R2.64+0x1] ;  /* 0x0000010402157981 */ /* 0x000ea8000c1e1100 */
[----:B------:R-:W2:Y:S04]  /*0050*/  LDG.E.U8 R22, desc[UR4][R2.64+0x2] ;  /* 0x0000020402167981 */ /* 0x000ea8000c1e1100 */
[----:B------:R-:W3:Y:S04]  /*0060*/  LDG.E.U8 R25, desc[UR4][R2.64+0x3] ;  /* 0x0000030402197981 */ /* 0x000ee8000c1e1100 */
[----:B------:R-:W3:Y:S04]  /*0070*/  LDG.E.U8 R24, desc[UR4][R2.64+0x4] ;  /* 0x0000040402187981 */ /* 0x000ee8000c1e1100 */
[----:B------:R-:W4:Y:S04]  /*0080*/  LDG.E.U8 R20, desc[UR4][R2.64+0x5] ;  /* 0x0000050402147981 */ /* 0x000f28000c1e1100 */
[----:B------:R-:W4:Y:S04]  /*0090*/  LDG.E.U8 R23, desc[UR4][R2.64+0x6] ;  /* 0x0000060402177981 */ /* 0x000f28000c1e1100 */
[----:B------:R-:W5:Y:S04]  /*00a0*/  LDG.E.U8 R16, desc[UR4][R2.64+0x7] ;  /* 0x0000070402107981 */ /* 0x000f68000c1e1100 */
        /* <DEDUP_REMOVED lines=14> */
[----:B------:R-:W5:Y:S01]  /*0190*/  LDG.E.U8 R17, desc[UR4][R2.64+0x16] ;  /* 0x0000160402117981 */ /* 0x000f62000c1e1100 */
[----:B--2---:R-:W-:-:S03]  /*01a0*/  LOP3.LUT R22, R22, R18, R21, 0x96, !PT ;  /* 0x0000001216167212 */ /* 0x004fc600078e9615 */
[----:B------:R-:W2:Y:S04]  /*01b0*/  LDG.E.U8 R18, desc[UR4][R2.64+0x17] ;  /* 0x0000170402127981 */ /* 0x000ea8000c1e1100 */
[----:B------:R-:W2:Y:S01]  /*01c0*/  LDG.E.U8 R21, desc[UR4][R2.64+0x18] ;  /* 0x0000180402157981 */ /* 0x000ea2000c1e1100 */
[----:B---3--:R-:W-:-:S03]  /*01d0*/  LOP3.LUT R24, R24, R22, R25, 0x96, !PT ;  /* 0x0000001618187212 */ /* 0x008fc600078e9619 */
[----:B------:R-:W3:Y:S04]  /*01e0*/  LDG.E.U8 R22, desc[UR4][R2.64+0x19] ;  /* 0x0000190402167981 */ /* 0x000ee8000c1e1100 */
[----:B------:R-:W3:Y:S01]  /*01f0*/  LDG.E.U8 R25, desc[UR4][R2.64+0x1a] ;  /* 0x00001a0402197981 */ /* 0x000ee2000c1e1100 */
[----:B----4-:R-:W-:-:S03]  /*0200*/  LOP3.LUT R24, R23, R24, R20, 0x96, !PT ;  /* 0x0000001817187212 */ /* 0x010fc600078e9614 */
[----:B------:R-:W4:Y:S04]  /*0210*/  LDG.E.U8 R23, desc[UR4][R2.64+0x1b] ;  /* 0x00001b0402177981 */ /* 0x000f28000c1e1100 */
[----:B------:R-:W4:Y:S01]  /*0220*/  LDG.E.U8 R20, desc[UR4][R2.64+0x1c] ;  /* 0x00001c0402147981 */ /* 0x000f22000c1e1100 */
[----:B-----5:R-:W-:-:S03]  /*0230*/  LOP3.LUT R26, R19, R24, R16, 0x96, !PT ;  /* 0x00000018131a7212 */ /* 0x020fc600078e9610 */
[----:B------:R-:W5:Y:S04]  /*0240*/  LDG.E.U8 R19, desc[UR4][R2.64+0x1d] ;  /* 0x00001d0402137981 */ /* 0x000f68000c1e1100 */
[----:B------:R-:W5:Y:S04]  /*0250*/  LDG.E.U8 R16, desc[UR4][R2.64+0x1e] ;  /* 0x00001e0402107981 */ /* 0x000f68000c1e1100 */
[----:B------:R0:W5:Y:S01]  /*0260*/  LDG.E.U8 R24, desc[UR4][R2.64+0x1f] ;  /* 0x00001f0402187981 */ /* 0x000162000c1e1100 */
[----:B------:R-:W-:-:S04]  /*0270*/  LOP3.LUT R0, R5, R26, R0, 0x96, !PT ;  /* 0x0000001a05007212 */ /* 0x000fc800078e9600 */
[----:B------:R-:W-:Y:S01]  /*0280*/  LOP3.LUT R0, R7, R0, R4, 0x96, !PT ;  /* 0x0000000007007212 */ /* 0x000fe200078e9604 */
[----:B0-----:R-:W0:Y:S03]  /*0290*/  LDC.64 R2, c[0x0][0x388] ;  /* 0x0000e200ff027b82 */ /* 0x001e260000000a00 */
[----:B------:R-:W-:-:S04]  /*02a0*/  LOP3.LUT R0, R9, R0, R6, 0x96, !PT ;  /* 0x0000000009007212 */ /* 0x000fc800078e9606 */
[----:B------:R-:W-:-:S04]  /*02b0*/  LOP3.LUT R0, R11, R0, R8, 0x96, !PT ;  /* 0x000000000b007212 */ /* 0x000fc800078e9608 */
[----:B------:R-:W-:-:S04]  /*02c0*/  LOP3.LUT R0, R13, R0, R10, 0x96, !PT ;  /* 0x000000000d007212 */ /* 0x000fc800078e960a */
[----:B------:R-:W-:-:S04]  /*02d0*/  LOP3.LUT R0, R15, R0, R12, 0x96, !PT ;  /* 0x000000000f007212 */ /* 0x000fc800078e960c */
[----:B------:R-:W-:-:S04]  /*02e0*/  LOP3.LUT R0, R17, R0, R14, 0x96, !PT ;  /* 0x0000000011007212 */ /* 0x000fc800078e960e */
[----:B--2---:R-:W-:-:S04]  /*02f0*/  LOP3.LUT R0, R21, R0, R18, 0x96, !PT ;  /* 0x0000000015007212 */ /* 0x004fc800078e9612 */
[----:B---3--:R-:W-:-:S04]  /*0300*/  LOP3.LUT R0, R25, R0, R22, 0x96, !PT ;  /* 0x0000000019007212 */ /* 0x008fc800078e9616 */
[----:B----4-:R-:W-:-:S04]  /*0310*/  LOP3.LUT R0, R20, R0, R23, 0x96, !PT ;  /* 0x0000000014007212 */ /* 0x010fc800078e9617 */
[----:B-----5:R-:W-:-:S04]  /*0320*/  LOP3.LUT R19, R16, R0, R19, 0x96, !PT ;  /* 0x0000000010137212 */ /* 0x020fc800078e9613 */
[----:B------:R-:W-:-:S04]  /*0330*/  LOP3.LUT R19, R19, R24, RZ, 0x3c, !PT ;  /* 0x0000001813137212 */ /* 0x000fc800078e3cff */
[C---:B------:R-:W-:Y:S02]  /*0340*/  PRMT R0, R19.reuse, 0x8880, RZ ;  /* 0x0000888013007816 */ /* 0x040fe400000000ff */
[----:B------:R-:W-:Y:S02]  /*0350*/  LOP3.LUT R19, R19, 0x7, RZ, 0x3c, !PT ;  /* 0x0000000713137812 */ /* 0x000fe400078e3cff */
[----:B------:R-:W-:-:S04]  /*0360*/  PRMT R0, R0, 0x7710, RZ ;  /* 0x0000771000007816 */ /* 0x000fc800000000ff */
[----:B------:R-:W-:-:S04]  /*0370*/  SHF.R.U32.HI R0, RZ, 0xc, R0 ;  /* 0x0000000cff007819 */ /* 0x000fc80000011600 */
[----:B------:R-:W-:-:S05]  /*0380*/  LOP3.LUT R0, R0, 0x7, RZ, 0xc0, !PT ;  /* 0x0000000700007812 */ /* 0x000fca00078ec0ff */
[----:B------:R-:W-:-:S05]  /*0390*/  IMAD.IADD R0, R19, 0x1, R0 ;  /* 0x0000000113007824 */ /* 0x000fca00078e0200 */
[----:B------:R-:W-:-:S05]  /*03a0*/  LOP3.LUT R0, R0, 0xf8, RZ, 0xc0, !PT ;  /* 0x000000f800007812 */ /* 0x000fca00078ec0ff */
[----:B------:R-:W-:-:S05]  /*03b0*/  IMAD.MOV R0, RZ, RZ, -R0 ;  /* 0x000000ffff007224 */ /* 0x000fca00078e0a00 */
[----:B------:R-:W-:-:S05]  /*03c0*/  PRMT R0, R0, 0x7710, RZ ;  /* 0x0000771000007816 */ /* 0x000fca00000000ff */
[----:B------:R-:W-:-:S05]  /*03d0*/  IMAD.IADD R19, R19, 0x1, R0 ;  /* 0x0000000113137824 */ /* 0x000fca00078e0200 */
[----:B------:R-:W-:-:S04]  /*03e0*/  LOP3.LUT R19, R19, 0xffff, RZ, 0xc0, !PT ;  /* 0x0000ffff13137812 */ /* 0x000fc800078ec0ff */
[----:B------:R-:W-:-:S05]  /*03f0*/  PRMT R5, R19, 0x8880, RZ ;  /* 0x0000888013057816 */ /* 0x000fca00000000ff */
[----:B0-----:R-:W-:Y:S01]  /*0400*/  STG.E desc[UR4][R2.64], R5 ;  /* 0x0000000502007986 */ /* 0x001fe2000c101904 */
[----:B------:R-:W-:Y:S05]  /*0410*/  EXIT ;  /* 0x000000000000794d */ /* 0x000fea0003800000 */
.L_x_0:
[----:B------:R-:W-:-:S00]  /*0420*/  BRA `(.L_x_0) ;  /* 0xfffffffc00fc7947 */ /* 0x000fc0000383ffff */
[----:B------:R-:W-:-:S00]  /*0430*/  NOP ;  /* 0x0000000000007918 */ /* 0x000fc00000000000 */
        /* <DEDUP_REMOVED lines=12> */
.L_x_1:


//--------------------- .nv.shared.reserved.0     --------------------------
	.section	.nv.shared.reserved.0,"aw",@nobits
	.weak		__nv_reservedSMEM_offset_0_alias
	.size		__nv_reservedSMEM_offset_0_alias, 0, 64
	.other		__nv_reservedSMEM_offset_0_alias,@"STO_CUDA_RESERVED_SHARED STV_DEFAULT"
__nv_reservedSMEM_offset_0_alias:
	.zero		0
	.zero		64


//--------------------- .nv.constant0._Z13rbxcdn_kernelPKcPi --------------------------
	.section	.nv.constant0._Z13rbxcdn_kernelPKcPi,"a",@progbits
	.sectionflags	@""
	.align	4
.nv.constant0._Z13rbxcdn_kernelPKcPi:
	.zero		912


//--------------------- SYMBOLS --------------------------

	.type		.nv.reservedSmem.offset0,@object
	.size		.nv.reservedSmem.offset0,0x4
